//
// Generated by NVIDIA NVVM Compiler
//
// Compiler Build ID: CL-36424714
// Cuda compilation tools, release 13.0, V13.0.88
// Based on NVVM 20.0.0
//

.version 9.0
.target sm_100
.address_size 64

	// .globl	_Z11parallelBFEPKiS0_PiS0_S0_iiiiiPm

.visible .entry _Z11parallelBFEPKiS0_PiS0_S0_iiiiiPm(
	.param .u64 .ptr .align 1 _Z11parallelBFEPKiS0_PiS0_S0_iiiiiPm_param_0,
	.param .u64 .ptr .align 1 _Z11parallelBFEPKiS0_PiS0_S0_iiiiiPm_param_1,
	.param .u64 .ptr .align 1 _Z11parallelBFEPKiS0_PiS0_S0_iiiiiPm_param_2,
	.param .u64 .ptr .align 1 _Z11parallelBFEPKiS0_PiS0_S0_iiiiiPm_param_3,
	.param .u64 .ptr .align 1 _Z11parallelBFEPKiS0_PiS0_S0_iiiiiPm_param_4,
	.param .u32 _Z11parallelBFEPKiS0_PiS0_S0_iiiiiPm_param_5,
	.param .u32 _Z11parallelBFEPKiS0_PiS0_S0_iiiiiPm_param_6,
	.param .u32 _Z11parallelBFEPKiS0_PiS0_S0_iiiiiPm_param_7,
	.param .u32 _Z11parallelBFEPKiS0_PiS0_S0_iiiiiPm_param_8,
	.param .u32 _Z11parallelBFEPKiS0_PiS0_S0_iiiiiPm_param_9,
	.param .u64 .ptr .align 1 _Z11parallelBFEPKiS0_PiS0_S0_iiiiiPm_param_10
)
{
	.reg .pred 	%p<68>;
	.reg .b32 	%r<116>;
	.reg .b64 	%rd<89>;

	ld.param.u64 	%rd23, [_Z11parallelBFEPKiS0_PiS0_S0_iiiiiPm_param_3];
	ld.param.u64 	%rd24, [_Z11parallelBFEPKiS0_PiS0_S0_iiiiiPm_param_4];
	ld.param.u32 	%r48, [_Z11parallelBFEPKiS0_PiS0_S0_iiiiiPm_param_6];
	ld.param.u32 	%r49, [_Z11parallelBFEPKiS0_PiS0_S0_iiiiiPm_param_7];
	ld.param.u32 	%r50, [_Z11parallelBFEPKiS0_PiS0_S0_iiiiiPm_param_8];
	ld.param.u64 	%rd21, [_Z11parallelBFEPKiS0_PiS0_S0_iiiiiPm_param_10];
	cvta.to.global.u64 	%rd1, %rd24;
	cvta.to.global.u64 	%rd2, %rd23;
	mov.u32 	%r1, %tid.x;
	mul.wide.u32 	%rd25, %r1, 4;
	add.s64 	%rd26, %rd2, %rd25;
	ld.global.u32 	%r2, [%rd26];
	add.s64 	%rd27, %rd1, %rd25;
	ld.global.u32 	%r3, [%rd27];
	ld.global.u32 	%r4, [%rd27+4];
	setp.ge.s32 	%p1, %r3, %r4;
	mov.b64 	%rd85, 0;
	@%p1 bra 	$L__BB0_2;
	add.s32 	%r51, %r3, 1;
	max.s32 	%r52, %r4, %r51;
	not.b32 	%r53, %r3;
	add.s32 	%r54, %r52, %r53;
	cvt.u64.u32 	%rd28, %r54;
	add.s64 	%rd85, %rd28, 1;
$L__BB0_2:
	rem.s32 	%r5, %r2, %r49;
	setp.eq.s32 	%p2, %r5, 0;
	@%p2 bra 	$L__BB0_9;
	add.s32 	%r6, %r2, -1;
	mul.lo.s32 	%r55, %r50, %r49;
	setp.gt.s32 	%p3, %r6, %r55;
	min.s32 	%r56, %r2, %r48;
	setp.lt.s32 	%p4, %r56, 1;
	or.pred  	%p5, %p4, %p3;
	@%p5 bra 	$L__BB0_9;
	mov.b32 	%r108, 0;
$L__BB0_5:
	mul.wide.u32 	%rd29, %r108, 4;
	add.s64 	%rd30, %rd2, %rd29;
	ld.global.u32 	%r58, [%rd30];
	setp.eq.s32 	%p6, %r58, %r6;
	@%p6 bra 	$L__BB0_7;
	add.s32 	%r108, %r108, 1;
	setp.eq.s32 	%p7, %r108, %r48;
	@%p7 bra 	$L__BB0_9;
	bra.uni 	$L__BB0_5;
$L__BB0_7:
	add.s64 	%rd32, %rd1, %rd29;
	ld.global.u32 	%r9, [%rd32];
	ld.global.u32 	%r10, [%rd32+4];
	setp.ge.s32 	%p8, %r9, %r10;
	@%p8 bra 	$L__BB0_9;
	add.s32 	%r59, %r9, 1;
	max.s32 	%r60, %r10, %r59;
	not.b32 	%r61, %r9;
	add.s32 	%r62, %r60, %r61;
	cvt.u64.u32 	%rd33, %r62;
	add.s64 	%rd34, %rd85, %rd33;
	add.s64 	%rd85, %rd34, 1;
$L__BB0_9:
	add.s32 	%r11, %r49, -1;
	setp.eq.s32 	%p9, %r5, %r11;
	@%p9 bra 	$L__BB0_16;
	mul.lo.s32 	%r63, %r50, %r49;
	setp.lt.s32 	%p10, %r2, -1;
	setp.ge.s32 	%p11, %r2, %r63;
	setp.lt.s32 	%p12, %r48, 1;
	or.pred  	%p13, %p10, %p12;
	or.pred  	%p14, %p13, %p11;
	@%p14 bra 	$L__BB0_16;
	add.s32 	%r12, %r2, 1;
	mov.b32 	%r109, 0;
$L__BB0_12:
	mul.wide.u32 	%rd35, %r109, 4;
	add.s64 	%rd36, %rd2, %rd35;
	ld.global.u32 	%r65, [%rd36];
	setp.eq.s32 	%p15, %r65, %r12;
	@%p15 bra 	$L__BB0_14;
	add.s32 	%r109, %r109, 1;
	setp.eq.s32 	%p16, %r109, %r48;
	@%p16 bra 	$L__BB0_16;
	bra.uni 	$L__BB0_12;
$L__BB0_14:
	add.s64 	%rd38, %rd1, %rd35;
	ld.global.u32 	%r15, [%rd38];
	ld.global.u32 	%r16, [%rd38+4];
	setp.ge.s32 	%p17, %r15, %r16;
	@%p17 bra 	$L__BB0_16;
	add.s32 	%r66, %r15, 1;
	max.s32 	%r67, %r16, %r66;
	not.b32 	%r68, %r15;
	add.s32 	%r69, %r67, %r68;
	cvt.u64.u32 	%rd39, %r69;
	add.s64 	%rd40, %rd85, %rd39;
	add.s64 	%rd85, %rd40, 1;
$L__BB0_16:
	sub.s32 	%r17, %r2, %r49;
	mul.lo.s32 	%r18, %r50, %r49;
	setp.lt.s32 	%p18, %r17, 0;
	setp.gt.s32 	%p19, %r17, %r18;
	setp.lt.s32 	%p20, %r48, 1;
	or.pred  	%p21, %p18, %p20;
	or.pred  	%p22, %p21, %p19;
	@%p22 bra 	$L__BB0_22;
	mov.b32 	%r110, 0;
$L__BB0_18:
	mul.wide.u32 	%rd41, %r110, 4;
	add.s64 	%rd42, %rd2, %rd41;
	ld.global.u32 	%r71, [%rd42];
	setp.eq.s32 	%p23, %r71, %r17;
	@%p23 bra 	$L__BB0_20;
	add.s32 	%r110, %r110, 1;
	setp.eq.s32 	%p24, %r110, %r48;
	@%p24 bra 	$L__BB0_22;
	bra.uni 	$L__BB0_18;
$L__BB0_20:
	add.s64 	%rd44, %rd1, %rd41;
	ld.global.u32 	%r21, [%rd44];
	ld.global.u32 	%r22, [%rd44+4];
	setp.ge.s32 	%p25, %r21, %r22;
	@%p25 bra 	$L__BB0_22;
	add.s32 	%r72, %r21, 1;
	max.s32 	%r73, %r22, %r72;
	not.b32 	%r74, %r21;
	add.s32 	%r75, %r73, %r74;
	cvt.u64.u32 	%rd45, %r75;
	add.s64 	%rd46, %rd85, %rd45;
	add.s64 	%rd85, %rd46, 1;
$L__BB0_22:
	setp.eq.s32 	%p26, %r5, 0;
	@%p26 bra 	$L__BB0_29;
	setp.lt.s32 	%p27, %r48, 1;
	not.b32 	%r76, %r49;
	add.s32 	%r23, %r2, %r76;
	setp.lt.s32 	%p28, %r23, 0;
	setp.gt.s32 	%p29, %r23, %r18;
	or.pred  	%p30, %p28, %p27;
	or.pred  	%p31, %p30, %p29;
	@%p31 bra 	$L__BB0_29;
	mov.b32 	%r111, 0;
$L__BB0_25:
	mul.wide.u32 	%rd47, %r111, 4;
	add.s64 	%rd48, %rd2, %rd47;
	ld.global.u32 	%r78, [%rd48];
	setp.eq.s32 	%p32, %r78, %r23;
	@%p32 bra 	$L__BB0_27;
	add.s32 	%r111, %r111, 1;
	setp.eq.s32 	%p33, %r111, %r48;
	@%p33 bra 	$L__BB0_29;
	bra.uni 	$L__BB0_25;
$L__BB0_27:
	add.s64 	%rd50, %rd1, %rd47;
	ld.global.u32 	%r26, [%rd50];
	ld.global.u32 	%r27, [%rd50+4];
	setp.ge.s32 	%p34, %r26, %r27;
	@%p34 bra 	$L__BB0_29;
	add.s32 	%r79, %r26, 1;
	max.s32 	%r80, %r27, %r79;
	not.b32 	%r81, %r26;
	add.s32 	%r82, %r80, %r81;
	cvt.u64.u32 	%rd51, %r82;
	add.s64 	%rd52, %rd85, %rd51;
	add.s64 	%rd85, %rd52, 1;
$L__BB0_29:
	setp.eq.s32 	%p35, %r5, %r11;
	@%p35 bra 	$L__BB0_36;
	setp.lt.s32 	%p36, %r48, 1;
	setp.lt.s32 	%p37, %r17, -1;
	setp.ge.s32 	%p38, %r17, %r18;
	or.pred  	%p39, %p37, %p36;
	or.pred  	%p40, %p39, %p38;
	@%p40 bra 	$L__BB0_36;
	add.s32 	%r28, %r17, 1;
	mov.b32 	%r112, 0;
$L__BB0_32:
	mul.wide.u32 	%rd53, %r112, 4;
	add.s64 	%rd54, %rd2, %rd53;
	ld.global.u32 	%r84, [%rd54];
	setp.eq.s32 	%p41, %r84, %r28;
	@%p41 bra 	$L__BB0_34;
	add.s32 	%r112, %r112, 1;
	setp.eq.s32 	%p42, %r112, %r48;
	@%p42 bra 	$L__BB0_36;
	bra.uni 	$L__BB0_32;
$L__BB0_34:
	add.s64 	%rd56, %rd1, %rd53;
	ld.global.u32 	%r31, [%rd56];
	ld.global.u32 	%r32, [%rd56+4];
	setp.ge.s32 	%p43, %r31, %r32;
	@%p43 bra 	$L__BB0_36;
	add.s32 	%r85, %r31, 1;
	max.s32 	%r86, %r32, %r85;
	not.b32 	%r87, %r31;
	add.s32 	%r88, %r86, %r87;
	cvt.u64.u32 	%rd57, %r88;
	add.s64 	%rd58, %rd85, %rd57;
	add.s64 	%rd85, %rd58, 1;
$L__BB0_36:
	setp.lt.s32 	%p44, %r48, 1;
	add.s32 	%r33, %r2, %r49;
	setp.lt.s32 	%p45, %r33, 0;
	setp.gt.s32 	%p46, %r33, %r18;
	or.pred  	%p47, %p45, %p44;
	or.pred  	%p48, %p47, %p46;
	@%p48 bra 	$L__BB0_42;
	mov.b32 	%r113, 0;
$L__BB0_38:
	mul.wide.u32 	%rd59, %r113, 4;
	add.s64 	%rd60, %rd2, %rd59;
	ld.global.u32 	%r90, [%rd60];
	setp.eq.s32 	%p49, %r90, %r33;
	@%p49 bra 	$L__BB0_40;
	add.s32 	%r113, %r113, 1;
	setp.eq.s32 	%p50, %r113, %r48;
	@%p50 bra 	$L__BB0_42;
	bra.uni 	$L__BB0_38;
$L__BB0_40:
	add.s64 	%rd62, %rd1, %rd59;
	ld.global.u32 	%r36, [%rd62];
	ld.global.u32 	%r37, [%rd62+4];
	setp.ge.s32 	%p51, %r36, %r37;
	@%p51 bra 	$L__BB0_42;
	add.s32 	%r91, %r36, 1;
	max.s32 	%r92, %r37, %r91;
	not.b32 	%r93, %r36;
	add.s32 	%r94, %r92, %r93;
	cvt.u64.u32 	%rd63, %r94;
	add.s64 	%rd64, %rd85, %rd63;
	add.s64 	%rd85, %rd64, 1;
$L__BB0_42:
	setp.eq.s32 	%p52, %r5, 0;
	@%p52 bra 	$L__BB0_49;
	add.s32 	%r38, %r11, %r2;
	setp.gt.s32 	%p53, %r38, %r18;
	min.s32 	%r95, %r33, %r48;
	setp.lt.s32 	%p54, %r95, 1;
	or.pred  	%p55, %p54, %p53;
	@%p55 bra 	$L__BB0_49;
	mov.b32 	%r114, 0;
$L__BB0_45:
	mul.wide.u32 	%rd65, %r114, 4;
	add.s64 	%rd66, %rd2, %rd65;
	ld.global.u32 	%r97, [%rd66];
	setp.eq.s32 	%p56, %r97, %r38;
	@%p56 bra 	$L__BB0_47;
	add.s32 	%r114, %r114, 1;
	setp.eq.s32 	%p57, %r114, %r48;
	@%p57 bra 	$L__BB0_49;
	bra.uni 	$L__BB0_45;
$L__BB0_47:
	add.s64 	%rd68, %rd1, %rd65;
	ld.global.u32 	%r41, [%rd68];
	ld.global.u32 	%r42, [%rd68+4];
	setp.ge.s32 	%p58, %r41, %r42;
	@%p58 bra 	$L__BB0_49;
	add.s32 	%r98, %r41, 1;
	max.s32 	%r99, %r42, %r98;
	not.b32 	%r100, %r41;
	add.s32 	%r101, %r99, %r100;
	cvt.u64.u32 	%rd69, %r101;
	add.s64 	%rd70, %rd85, %rd69;
	add.s64 	%rd85, %rd70, 1;
$L__BB0_49:
	setp.eq.s32 	%p59, %r5, %r11;
	@%p59 bra 	$L__BB0_56;
	setp.lt.s32 	%p60, %r48, 1;
	setp.lt.s32 	%p61, %r33, -1;
	setp.ge.s32 	%p62, %r33, %r18;
	or.pred  	%p63, %p61, %p60;
	or.pred  	%p64, %p63, %p62;
	@%p64 bra 	$L__BB0_56;
	add.s32 	%r43, %r33, 1;
	mov.b32 	%r115, 0;
$L__BB0_52:
	mul.wide.u32 	%rd71, %r115, 4;
	add.s64 	%rd72, %rd2, %rd71;
	ld.global.u32 	%r103, [%rd72];
	setp.eq.s32 	%p65, %r103, %r43;
	@%p65 bra 	$L__BB0_54;
	add.s32 	%r115, %r115, 1;
	setp.eq.s32 	%p66, %r115, %r48;
	@%p66 bra 	$L__BB0_56;
	bra.uni 	$L__BB0_52;
$L__BB0_54:
	add.s64 	%rd74, %rd1, %rd71;
	ld.global.u32 	%r46, [%rd74];
	ld.global.u32 	%r47, [%rd74+4];
	setp.ge.s32 	%p67, %r46, %r47;
	@%p67 bra 	$L__BB0_56;
	add.s32 	%r104, %r46, 1;
	max.s32 	%r105, %r47, %r104;
	not.b32 	%r106, %r46;
	add.s32 	%r107, %r105, %r106;
	cvt.u64.u32 	%rd75, %r107;
	add.s64 	%rd76, %rd85, %rd75;
	add.s64 	%rd85, %rd76, 1;
$L__BB0_56:
	cvta.to.global.u64 	%rd77, %rd21;
	mul.wide.u32 	%rd78, %r1, 8;
	add.s64 	%rd79, %rd77, %rd78;
	st.global.u64 	[%rd79], %rd85;
	ret;

}


// ===== COMPILED SASS (sm_100) =====

	.target	sm_100

	.elftype	@"ET_EXEC"


//--------------------- .note.nv.tkinfo           --------------------------
	.section	.note.nv.tkinfo,"",@"SHT_NOTE"
	.sectionflags	@"SHF_NOTE_NV_TKINFO"
	.tkinfo
        /*0018*/ 	.word	0x00000002
        /*0030*/ 	.string	""
        /*0030*/ 	.string	"ptxas"
        /*0030*/ 	.string	"Cuda compilation tools, release 13.0, V13.0.88"
        /*0030*/ 	.string	"Build cuda_13.0.r13.0/compiler.36424714_0"
        /*0030*/ 	.string	"-arch sm_100 -m 64 "



//--------------------- .note.nv.cuinfo           --------------------------
	.section	.note.nv.cuinfo,"",@"SHT_NOTE"
	.sectionflags	@"SHF_NOTE_NV_CUINFO"
        /*0018*/ 	.short	0x0002
        /*001a*/ 	.short	0x0064
        /*001c*/ 	.short	0x0082
	.zero		2


//--------------------- .nv.info                  --------------------------
	.section	.nv.info,"",@"SHT_CUDA_INFO"
	.align	4


	//----- nvinfo : EIATTR_REGCOUNT
	.align		4
        /*0000*/ 	.byte	0x04, 0x2f
        /*0002*/ 	.short	(.L_1 - .L_0)
	.align		4
.L_0:
        /*0004*/ 	.word	index@(_Z11parallelBFEPKiS0_PiS0_S0_iiiiiPm)
        /*0008*/ 	.word	0x00000010


	//----- nvinfo : EIATTR_FRAME_SIZE
	.align		4
.L_1:
        /*000c*/ 	.byte	0x04, 0x11
        /*000e*/ 	.short	(.L_3 - .L_2)
	.align		4
.L_2:
        /*0010*/ 	.word	index@(_Z11parallelBFEPKiS0_PiS0_S0_iiiiiPm)
        /*0014*/ 	.word	0x00000000


	//----- nvinfo : EIATTR_MIN_STACK_SIZE
	.align		4
.L_3:
        /*0018*/ 	.byte	0x04, 0x12
        /*001a*/ 	.short	(.L_5 - .L_4)
	.align		4
.L_4:
        /*001c*/ 	.word	index@(_Z11parallelBFEPKiS0_PiS0_S0_iiiiiPm)
        /*0020*/ 	.word	0x00000000
.L_5:


//--------------------- .nv.compat                --------------------------
	.section	.nv.compat,"",@"SHT_CUDA_COMPAT_INFO"
	.align	4
        /*0000*/ 	.byte	0x02, 0x09, 0x00, 0x00, 0x02, 0x02, 0x01, 0x00, 0x02, 0x05, 0x05, 0x00, 0x03, 0x07, 0x01, 0x01
        /*0010*/ 	.byte	0x02, 0x03, 0x00, 0x00, 0x02, 0x06, 0x01, 0x00, 0x04, 0x0b, 0x08, 0x00, 0x09, 0x00, 0x00, 0x00
        /*0020*/ 	.byte	0x00, 0x00, 0x00, 0x00


//--------------------- .nv.info._Z11parallelBFEPKiS0_PiS0_S0_iiiiiPm --------------------------
	.section	.nv.info._Z11parallelBFEPKiS0_PiS0_S0_iiiiiPm,"",@"SHT_CUDA_INFO"
	.sectionflags	@""
	.align	4


	//----- nvinfo : EIATTR_CUDA_API_VERSION
	.align		4
        /*0000*/ 	.byte	0x04, 0x37
        /*0002*/ 	.short	(.L_7 - .L_6)
.L_6:
        /*0004*/ 	.word	0x00000082


	//----- nvinfo : EIATTR_KPARAM_INFO
	.align		4
.L_7:
        /*0008*/ 	.byte	0x04, 0x17
        /*000a*/ 	.short	(.L_9 - .L_8)
.L_8:
        /*000c*/ 	.word	0x00000000
        /*0010*/ 	.short	0x000a
        /*0012*/ 	.short	0x0040
        /*0014*/ 	.byte	0x00, 0xf5, 0x21, 0x00


	//----- nvinfo : EIATTR_KPARAM_INFO
	.align		4
.L_9:
        /*0018*/ 	.byte	0x04, 0x17
        /*001a*/ 	.short	(.L_11 - .L_10)
.L_10:
        /*001c*/ 	.word	0x00000000
        /*0020*/ 	.short	0x0009
        /*0022*/ 	.short	0x0038
        /*0024*/ 	.byte	0x00, 0xf0, 0x11, 0x00


	//----- nvinfo : EIATTR_KPARAM_INFO
	.align		4
.L_11:
        /*0028*/ 	.byte	0x04, 0x17
        /*002a*/ 	.short	(.L_13 - .L_12)
.L_12:
        /*002c*/ 	.word	0x00000000
        /*0030*/ 	.short	0x0008
        /*0032*/ 	.short	0x0034
        /*0034*/ 	.byte	0x00, 0xf0, 0x11, 0x00


	//----- nvinfo : EIATTR_KPARAM_INFO
	.align		4
.L_13:
        /*0038*/ 	.byte	0x04, 0x17
        /*003a*/ 	.short	(.L_15 - .L_14)
.L_14:
        /*003c*/ 	.word	0x00000000
        /*0040*/ 	.short	0x0007
        /*0042*/ 	.short	0x0030
        /*0044*/ 	.byte	0x00, 0xf0, 0x11, 0x00


	//----- nvinfo : EIATTR_KPARAM_INFO
	.align		4
.L_15:
        /*0048*/ 	.byte	0x04, 0x17
        /*004a*/ 	.short	(.L_17 - .L_16)
.L_16:
        /*004c*/ 	.word	0x00000000
        /*0050*/ 	.short	0x0006
        /*0052*/ 	.short	0x002c
        /*0054*/ 	.byte	0x00, 0xf0, 0x11, 0x00


	//----- nvinfo : EIATTR_KPARAM_INFO
	.align		4
.L_17:
        /*0058*/ 	.byte	0x04, 0x17
        /*005a*/ 	.short	(.L_19 - .L_18)
.L_18:
        /*005c*/ 	.word	0x00000000
        /*0060*/ 	.short	0x0005
        /*0062*/ 	.short	0x0028
        /*0064*/ 	.byte	0x00, 0xf0, 0x11, 0x00


	//----- nvinfo : EIATTR_KPARAM_INFO
	.align		4
.L_19:
        /*0068*/ 	.byte	0x04, 0x17
        /*006a*/ 	.short	(.L_21 - .L_20)
.L_20:
        /*006c*/ 	.word	0x00000000
        /*0070*/ 	.short	0x0004
        /*0072*/ 	.short	0x0020
        /*0074*/ 	.byte	0x00, 0xf5, 0x21, 0x00


	//----- nvinfo : EIATTR_KPARAM_INFO
	.align		4
.L_21:
        /*0078*/ 	.byte	0x04, 0x17
        /*007a*/ 	.short	(.L_23 - .L_22)
.L_22:
        /*007c*/ 	.word	0x00000000
        /*0080*/ 	.short	0x0003
        /*0082*/ 	.short	0x0018
        /*0084*/ 	.byte	0x00, 0xf5, 0x21, 0x00


	//----- nvinfo : EIATTR_KPARAM_INFO
	.align		4
.L_23:
        /*0088*/ 	.byte	0x04, 0x17
        /*008a*/ 	.short	(.L_25 - .L_24)
.L_24:
        /*008c*/ 	.word	0x00000000
        /*0090*/ 	.short	0x0002
        /*0092*/ 	.short	0x0010
        /*0094*/ 	.byte	0x00, 0xf5, 0x21, 0x00


	//----- nvinfo : EIATTR_KPARAM_INFO
	.align		4
.L_25:
        /*0098*/ 	.byte	0x04, 0x17
        /*009a*/ 	.short	(.L_27 - .L_26)
.L_26:
        /*009c*/ 	.word	0x00000000
        /*00a0*/ 	.short	0x0001
        /*00a2*/ 	.short	0x0008
        /*00a4*/ 	.byte	0x00, 0xf5, 0x21, 0x00


	//----- nvinfo : EIATTR_KPARAM_INFO
	.align		4
.L_27:
        /*00a8*/ 	.byte	0x04, 0x17
        /*00aa*/ 	.short	(.L_29 - .L_28)
.L_28:
        /*00ac*/ 	.word	0x00000000
        /*00b0*/ 	.short	0x0000
        /*00b2*/ 	.short	0x0000
        /*00b4*/ 	.byte	0x00, 0xf5, 0x21, 0x00


	//----- nvinfo : EIATTR_SPARSE_MMA_MASK
	.align		4
.L_29:
        /*00b8*/ 	.byte	0x03, 0x50
        /*00ba*/ 	.short	0x0000


	//----- nvinfo : EIATTR_MAXREG_COUNT
	.align		4
        /*00bc*/ 	.byte	0x03, 0x1b
        /*00be*/ 	.short	0x00ff


	//----- nvinfo : EIATTR_MERCURY_ISA_VERSION
	.align		4
        /*00c0*/ 	.byte	0x03, 0x5f
        /*00c2*/ 	.short	0x0101


	//----- nvinfo : EIATTR_VRC_CTA_INIT_COUNT
	.align		4
        /*00c4*/ 	.byte	0x02, 0x4a
	.zero		1
	.zero		1


	//----- nvinfo : EIATTR_EXIT_INSTR_OFFSETS
	.align		4
        /*00c8*/ 	.byte	0x04, 0x1c
        /*00ca*/ 	.short	(.L_31 - .L_30)


	//   ....[0]....
.L_30:
        /*00cc*/ 	.word	0x00001940


	//----- nvinfo : EIATTR_CRS_STACK_SIZE
	.align		4
.L_31:
        /*00d0*/ 	.byte	0x04, 0x1e
        /*00d2*/ 	.short	(.L_33 - .L_32)
.L_32:
        /*00d4*/ 	.word	0x00000000


	//----- nvinfo : EIATTR_CBANK_PARAM_SIZE
	.align		4
.L_33:
        /*00d8*/ 	.byte	0x03, 0x19
        /*00da*/ 	.short	0x0048


	//----- nvinfo : EIATTR_PARAM_CBANK
	.align		4
        /*00dc*/ 	.byte	0x04, 0x0a
        /*00de*/ 	.short	(.L_35 - .L_34)
	.align		4
.L_34:
        /*00e0*/ 	.word	index@(.nv.constant0._Z11parallelBFEPKiS0_PiS0_S0_iiiiiPm)
        /*00e4*/ 	.short	0x0380
        /*00e6*/ 	.short	0x0048


	//----- nvinfo : EIATTR_SW_WAR
	.align		4
.L_35:
        /*00e8*/ 	.byte	0x04, 0x36
        /*00ea*/ 	.short	(.L_37 - .L_36)
.L_36:
        /*00ec*/ 	.word	0x00000008
.L_37:


//--------------------- .nv.callgraph             --------------------------
	.section	.nv.callgraph,"",@"SHT_CUDA_CALLGRAPH"
	.align	4
	.sectionentsize	8
	.align		4
        /*0000*/ 	.word	0x00000000
	.align		4
        /*0004*/ 	.word	0xffffffff
	.align		4
        /*0008*/ 	.word	0x00000000
	.align		4
        /*000c*/ 	.word	0xfffffffe
	.align		4
        /*0010*/ 	.word	0x00000000
	.align		4
        /*0014*/ 	.word	0xfffffffd
	.align		4
        /*0018*/ 	.word	0x00000000
	.align		4
        /*001c*/ 	.word	0xfffffffc


//--------------------- .text._Z11parallelBFEPKiS0_PiS0_S0_iiiiiPm --------------------------
	.section	.text._Z11parallelBFEPKiS0_PiS0_S0_iiiiiPm,"ax",@progbits
	.align	128
        .global         _Z11parallelBFEPKiS0_PiS0_S0_iiiiiPm
        .type           _Z11parallelBFEPKiS0_PiS0_S0_iiiiiPm,@function
        .size           _Z11parallelBFEPKiS0_PiS0_S0_iiiiiPm,(.L_x_41 - _Z11parallelBFEPKiS0_PiS0_S0_iiiiiPm)
        .other          _Z11parallelBFEPKiS0_PiS0_S0_iiiiiPm,@"STO_CUDA_ENTRY STV_DEFAULT"
_Z11parallelBFEPKiS0_PiS0_S0_iiiiiPm:
.text._Z11parallelBFEPKiS0_PiS0_S0_iiiiiPm:
[----:B------:R-:W-:Y:S01]  /*0000*/  LDC R1, c[0x0][0x37c] ;  /* 0x0000df00ff017b82 */ /* 0x000fe20000000800 */
[----:B------:R-:W0:Y:S07]  /*0010*/  S2R R0, SR_TID.X ;  /* 0x0000000000007919 */ /* 0x000e2e0000002100 */
[----:B------:R-:W0:Y:S01]  /*0020*/  LDC.64 R2, c[0x0][0x398] ;  /* 0x0000e600ff027b82 */ /* 0x000e220000000a00 */
[----:B------:R-:W1:Y:S01]  /*0030*/  LDCU.64 UR8, c[0x0][0x358] ;  /* 0x00006b00ff0877ac */ /* 0x000e620008000a00 */
[----:B------:R-:W2:Y:S06]  /*0040*/  LDCU UR10, c[0x0][0x3ac] ;  /* 0x00007580ff0a77ac */ /* 0x000eac0008000800 */
[----:B------:R-:W3:Y:S01]  /*0050*/  LDC.64 R6, c[0x0][0x3a0] ;  /* 0x0000e800ff067b82 */ /* 0x000ee20000000a00 */
[----:B------:R-:W4:Y:S07]  /*0060*/  LDCU.64 UR6, c[0x0][0x398] ;  /* 0x00007300ff0677ac */ /* 0x000f2e0008000a00 */
[----:B------:R-:W5:Y:S01]  /*0070*/  LDC R12, c[0x0][0x3b0] ;  /* 0x0000ec00ff0c7b82 */ /* 0x000f620000000800 */
[----:B0-----:R-:W-:-:S05]  /*0080*/  IMAD.WIDE.U32 R2, R0, 0x4, R2 ;  /* 0x0000000400027825 */ /* 0x001fca00078e0002 */
[----:B-1----:R0:W2:Y:S01]  /*0090*/  LDG.E R5, desc[UR8][R2.64] ;  /* 0x0000000802057981 */ /* 0x0020a2000c1e1900 */
[----:B---3--:R-:W-:-:S05]  /*00a0*/  IMAD.WIDE.U32 R6, R0, 0x4, R6 ;  /* 0x0000000400067825 */ /* 0x008fca00078e0006 */
[----:B------:R-:W3:Y:S04]  /*00b0*/  LDG.E R8, desc[UR8][R6.64] ;  /* 0x0000000806087981 */ /* 0x000ee8000c1e1900 */
[----:B------:R2:W3:Y:S01]  /*00c0*/  LDG.E R9, desc[UR8][R6.64+0x4] ;  /* 0x0000040806097981 */ /* 0x0004e2000c1e1900 */
[----:B-----5:R-:W-:Y:S01]  /*00d0*/  IABS R11, R12 ;  /* 0x0000000c000b7213 */ /* 0x020fe20000000000 */
[----:B------:R-:W-:Y:S01]  /*00e0*/  BSSY.RECONVERGENT B0, `(.L_x_0) ;  /* 0x0000047000007945 */ /* 0x000fe20003800200 */
[----:B------:R-:W-:Y:S02]  /*00f0*/  ISETP.NE.AND P1, PT, R12, RZ, PT ;  /* 0x000000ff0c00720c */ /* 0x000fe40003f25270 */
[----:B------:R-:W1:Y:S08]  /*0100*/  I2F.RP R4, R11 ;  /* 0x0000000b00047306 */ /* 0x000e700000209400 */
[----:B-1----:R-:W1:Y:S02]  /*0110*/  MUFU.RCP R4, R4 ;  /* 0x0000000400047308 */ /* 0x002e640000001000 */
[----:B-1----:R-:W-:-:S06]  /*0120*/  VIADD R10, R4, 0xffffffe ;  /* 0x0ffffffe040a7836 */ /* 0x002fcc0000000000 */
[----:B0-----:R-:W0:Y:S02]  /*0130*/  F2I.FTZ.U32.TRUNC.NTZ R3, R10 ;  /* 0x0000000a00037305 */ /* 0x001e24000021f000 */
[----:B0-----:R-:W-:-:S04]  /*0140*/  IMAD.MOV R2, RZ, RZ, -R3 ;  /* 0x000000ffff027224 */ /* 0x001fc800078e0a03 */
[----:B------:R-:W-:Y:S02]  /*0150*/  IMAD R13, R2, R11, RZ ;  /* 0x0000000b020d7224 */ /* 0x000fe400078e02ff */
[----:B------:R-:W-:-:S04]  /*0160*/  IMAD.MOV.U32 R2, RZ, RZ, RZ ;  /* 0x000000ffff027224 */ /* 0x000fc800078e00ff */
[----:B------:R-:W-:Y:S01]  /*0170*/  IMAD.HI.U32 R2, R3, R13, R2 ;  /* 0x0000000d03027227 */ /* 0x000fe200078e0002 */
[----:B--2---:R-:W-:Y:S02]  /*0180*/  IABS R6, R5 ;  /* 0x0000000500067213 */ /* 0x004fe40000000000 */
[----:B------:R-:W-:-:S03]  /*0190*/  ISETP.GE.AND P3, PT, R5, RZ, PT ;  /* 0x000000ff0500720c */ /* 0x000fc60003f66270 */
[----:B------:R-:W-:-:S04]  /*01a0*/  IMAD.MOV.U32 R3, RZ, RZ, R6 ;  /* 0x000000ffff037224 */ /* 0x000fc800078e0006 */
[----:B------:R-:W-:-:S04]  /*01b0*/  IMAD.HI.U32 R2, R2, R3, RZ ;  /* 0x0000000302027227 */ /* 0x000fc800078e00ff */
[----:B------:R-:W-:-:S04]  /*01c0*/  IMAD.MOV R2, RZ, RZ, -R2 ;  /* 0x000000ffff027224 */ /* 0x000fc800078e0a02 */
[----:B------:R-:W-:Y:S01]  /*01d0*/  IMAD R4, R11, R2, R3 ;  /* 0x000000020b047224 */ /* 0x000fe200078e0203 */
[----:B------:R-:W-:-:S04]  /*01e0*/  CS2R R2, SRZ ;  /* 0x0000000000027805 */ /* 0x000fc8000001ff00 */
[----:B------:R-:W-:-:S13]  /*01f0*/  ISETP.GT.U32.AND P0, PT, R11, R4, PT ;  /* 0x000000040b00720c */ /* 0x000fda0003f04070 */
[----:B------:R-:W-:Y:S01]  /*0200*/  @!P0 IMAD.IADD R4, R4, 0x1, -R11 ;  /* 0x0000000104048824 */ /* 0x000fe200078e0a0b */
[----:B---3--:R-:W-:-:S04]  /*0210*/  ISETP.GE.AND P0, PT, R8, R9, PT ;  /* 0x000000090800720c */ /* 0x008fc80003f06270 */
[----:B------:R-:W-:-:S09]  /*0220*/  ISETP.GT.U32.AND P2, PT, R11, R4, PT ;  /* 0x000000040b00720c */ /* 0x000fd20003f44070 */
[----:B------:R-:W-:Y:S02]  /*0230*/  @!P0 VIADDMNMX R9, R8, 0x1, R9, !PT ;  /* 0x0000000108098846 */ /* 0x000fe40007800109 */
[----:B------:R-:W-:Y:S02]  /*0240*/  @!P0 LOP3.LUT R8, RZ, R8, RZ, 0x33, !PT ;  /* 0x00000008ff088212 */ /* 0x000fe400078e33ff */
[----:B------:R-:W-:-:S03]  /*0250*/  @!P2 IMAD.IADD R4, R4, 0x1, -R11 ;  /* 0x000000010404a824 */ /* 0x000fc600078e0a0b */
[----:B------:R-:W-:Y:S02]  /*0260*/  @!P0 IMAD.IADD R8, R9, 0x1, R8 ;  /* 0x0000000109088824 */ /* 0x000fe400078e0208 */
[----:B------:R-:W-:Y:S01]  /*0270*/  @!P3 IMAD.MOV R4, RZ, RZ, -R4 ;  /* 0x000000ffff04b224 */ /* 0x000fe200078e0a04 */
[----:B------:R-:W-:Y:S02]  /*0280*/  @!P1 LOP3.LUT R4, RZ, R12, RZ, 0x33, !PT ;  /* 0x0000000cff049212 */ /* 0x000fe400078e33ff */
[----:B------:R-:W-:Y:S02]  /*0290*/  @!P0 IADD3 R2, P2, PT, R8, 0x1, RZ ;  /* 0x0000000108028810 */ /* 0x000fe40007f5e0ff */
[----:B------:R-:W-:-:S03]  /*02a0*/  ISETP.NE.AND P1, PT, R4, RZ, PT ;  /* 0x000000ff0400720c */ /* 0x000fc60003f25270 */
[----:B------:R-:W-:-:S10]  /*02b0*/  @!P0 IMAD.X R3, RZ, RZ, RZ, P2 ;  /* 0x000000ffff038224 */ /* 0x000fd400010e06ff */
[----:B----4-:R-:W-:Y:S05]  /*02c0*/  @!P1 BRA `(.L_x_1) ;  /* 0x0000000000a09947 */ /* 0x010fea0003800000 */
[----:B------:R-:W0:Y:S01]  /*02d0*/  LDCU UR4, c[0x0][0x3b4] ;  /* 0x00007680ff0477ac */ /* 0x000e220008000800 */
[C---:B------:R-:W-:Y:S01]  /*02e0*/  VIADD R10, R5.reuse, 0xffffffff ;  /* 0xffffffff050a7836 */ /* 0x040fe20000000000 */
[----:B------:R-:W1:Y:S01]  /*02f0*/  LDCU UR5, c[0x0][0x3ac] ;  /* 0x00007580ff0577ac */ /* 0x000e620008000800 */
[----:B0-----:R-:W-:Y:S01]  /*0300*/  IMAD R7, R12, UR4, RZ ;  /* 0x000000040c077c24 */ /* 0x001fe2000f8e02ff */
[----:B-1----:R-:W-:-:S04]  /*0310*/  VIMNMX R6, PT, PT, R5, UR5, PT ;  /* 0x0000000505067c48 */ /* 0x002fc8000bfe0100 */
[----:B------:R-:W-:-:S04]  /*0320*/  ISETP.GT.AND P0, PT, R10, R7, PT ;  /* 0x000000070a00720c */ /* 0x000fc80003f04270 */
[----:B------:R-:W-:-:S13]  /*0330*/  ISETP.LT.OR P0, PT, R6, 0x1, P0 ;  /* 0x000000010600780c */ /* 0x000fda0000701670 */
[----:B------:R-:W-:Y:S05]  /*0340*/  @P0 BRA `(.L_x_1) ;  /* 0x0000000000800947 */ /* 0x000fea0003800000 */
[----:B------:R-:W0:Y:S02]  /*0350*/  LDC.64 R6, c[0x0][0x398] ;  /* 0x0000e600ff067b82 */ /* 0x000e240000000a00 */
[----:B0-----:R-:W2:Y:S01]  /*0360*/  LDG.E R7, desc[UR8][R6.64] ;  /* 0x0000000806077981 */ /* 0x001ea2000c1e1900 */
[----:B------:R-:W-:Y:S01]  /*0370*/  BSSY.RELIABLE B1, `(.L_x_2) ;  /* 0x0000012000017945 */ /* 0x000fe20003800100 */
[----:B--2---:R-:W-:Y:S02]  /*0380*/  ISETP.NE.AND P0, PT, R7, R10, PT ;  /* 0x0000000a0700720c */ /* 0x004fe40003f05270 */
[----:B------:R-:W-:-:S11]  /*0390*/  CS2R R6, SRZ ;  /* 0x0000000000067805 */ /* 0x000fd6000001ff00 */
[----:B------:R-:W-:Y:S05]  /*03a0*/  @!P0 BRA `(.L_x_3) ;  /* 0x0000000000388947 */ /* 0x000fea0003800000 */
[----:B------:R-:W-:Y:S01]  /*03b0*/  BSSY.RELIABLE B2, `(.L_x_3) ;  /* 0x000000d000027945 */ /* 0x000fe20003800100 */
[----:B------:R-:W-:-:S07]  /*03c0*/  IMAD.MOV.U32 R11, RZ, RZ, RZ ;  /* 0x000000ffff0b7224 */ /* 0x000fce00078e00ff */
.L_x_4:
[----:B------:R-:W-:-:S05]  /*03d0*/  VIADD R11, R11, 0x1 ;  /* 0x000000010b0b7836 */ /* 0x000fca0000000000 */
[----:B------:R-:W-:-:S13]  /*03e0*/  ISETP.NE.AND P0, PT, R11, UR10, PT ;  /* 0x0000000a0b007c0c */ /* 0x000fda000bf05270 */
[----:B------:R-:W-:Y:S05]  /*03f0*/  @!P0 BREAK.RELIABLE B2 ;  /* 0x0000000000028942 */ /* 0x000fea0003800100 */
[----:B------:R-:W-:Y:S05]  /*0400*/  @!P0 BREAK.RELIABLE B1 ;  /* 0x0000000000018942 */ /* 0x000fea0003800100 */
[----:B------:R-:W-:Y:S05]  /*0410*/  @!P0 BRA `(.L_x_1) ;  /* 0x00000000004c8947 */ /* 0x000fea0003800000 */
[----:B------:R-:W-:-:S03]  /*0420*/  IMAD.WIDE.U32 R6, R11, 0x4, RZ ;  /* 0x000000040b067825 */ /* 0x000fc600078e00ff */
[----:B------:R-:W-:-:S04]  /*0430*/  IADD3 R8, P0, PT, R6, UR6, RZ ;  /* 0x0000000606087c10 */ /* 0x000fc8000ff1e0ff */
[----:B------:R-:W-:-:S06]  /*0440*/  IADD3.X R9, PT, PT, R7, UR7, RZ, P0, !PT ;  /* 0x0000000707097c10 */ /* 0x000fcc00087fe4ff */
[----:B------:R-:W2:Y:S02]  /*0450*/  LDG.E R9, desc[UR8][R8.64] ;  /* 0x0000000808097981 */ /* 0x000ea4000c1e1900 */
[----:B--2---:R-:W-:-:S13]  /*0460*/  ISETP.NE.AND P0, PT, R9, R10, PT ;  /* 0x0000000a0900720c */ /* 0x004fda0003f05270 */
[----:B------:R-:W-:Y:S05]  /*0470*/  @P0 BRA `(.L_x_4) ;  /* 0xfffffffc00d40947 */ /* 0x000fea000383ffff */
[----:B------:R-:W-:Y:S05]  /*0480*/  BSYNC.RELIABLE B2 ;  /* 0x0000000000027941 */ /* 0x000fea0003800100 */
.L_x_3:
[----:B------:R-:W-:Y:S05]  /*0490*/  BSYNC.RELIABLE B1 ;  /* 0x0000000000017941 */ /* 0x000fea0003800100 */
.L_x_2:
[----:B------:R-:W0:Y:S02]  /*04a0*/  LDCU.64 UR4, c[0x0][0x3a0] ;  /* 0x00007400ff0477ac */ /* 0x000e240008000a00 */
[----:B0-----:R-:W-:-:S04]  /*04b0*/  IADD3 R6, P0, PT, R6, UR4, RZ ;  /* 0x0000000406067c10 */ /* 0x001fc8000ff1e0ff */
[----:B------:R-:W-:-:S05]  /*04c0*/  IADD3.X R7, PT, PT, R7, UR5, RZ, P0, !PT ;  /* 0x0000000507077c10 */ /* 0x000fca00087fe4ff */
[----:B------:R-:W2:Y:S04]  /*04d0*/  LDG.E R9, desc[UR8][R6.64] ;  /* 0x0000000806097981 */ /* 0x000ea8000c1e1900 */
[----:B------:R-:W2:Y:S02]  /*04e0*/  LDG.E R8, desc[UR8][R6.64+0x4] ;  /* 0x0000040806087981 */ /* 0x000ea4000c1e1900 */
[----:B--2---:R-:W-:-:S13]  /*04f0*/  ISETP.GE.AND P0, PT, R9, R8, PT ;  /* 0x000000080900720c */ /* 0x004fda0003f06270 */
[----:B------:R-:W-:Y:S02]  /*0500*/  @!P0 VIADDMNMX R8, R9, 0x1, R8, !PT ;  /* 0x0000000109088846 */ /* 0x000fe40007800108 */
[----:B------:R-:W-:-:S05]  /*0510*/  @!P0 LOP3.LUT R9, RZ, R9, RZ, 0x33, !PT ;  /* 0x00000009ff098212 */ /* 0x000fca00078e33ff */
[----:B------:R-:W-:-:S05]  /*0520*/  @!P0 IMAD.IADD R9, R8, 0x1, R9 ;  /* 0x0000000108098824 */ /* 0x000fca00078e0209 */
[----:B------:R-:W-:-:S04]  /*0530*/  @!P0 IADD3 R2, P1, P2, R2, 0x1, R9 ;  /* 0x0000000102028810 */ /* 0x000fc80007a3e009 */
[----:B------:R-:W-:-:S09]  /*0540*/  @!P0 IADD3.X R3, PT, PT, R3, RZ, RZ, P1, P2 ;  /* 0x000000ff03038210 */ /* 0x000fd20000fe44ff */
.L_x_1:
[----:B------:R-:W-:Y:S05]  /*0550*/  BSYNC.RECONVERGENT B0 ;  /* 0x0000000000007941 */ /* 0x000fea0003800200 */
.L_x_0:
[----:B------:R-:W-:Y:S05]  /*0560*/  WARPSYNC.ALL ;  /* 0x0000000000007948 */ /* 0x000fea0003800000 */
[----:B------:R-:W0:Y:S01]  /*0570*/  LDCU UR5, c[0x0][0x3b0] ;  /* 0x00007600ff0577ac */ /* 0x000e220008000800 */
[----:B------:R-:W-:Y:S01]  /*0580*/  BSSY.RECONVERGENT B0, `(.L_x_5) ;  /* 0x000002e000007945 */ /* 0x000fe20003800200 */
[----:B------:R-:W1:Y:S01]  /*0590*/  LDCU UR7, c[0x0][0x3ac] ;  /* 0x00007580ff0777ac */ /* 0x000e620008000800 */
[----:B------:R-:W2:Y:S01]  /*05a0*/  LDCU.64 UR10, c[0x0][0x398] ;  /* 0x00007300ff0a77ac */ /* 0x000ea20008000a00 */
[----:B0-----:R-:W-:-:S06]  /*05b0*/  UIADD3 UR6, UPT, UPT, UR5, -0x1, URZ ;  /* 0xffffffff05067890 */ /* 0x001fcc000fffe0ff */
[----:B------:R-:W-:-:S13]  /*05c0*/  ISETP.NE.AND P0, PT, R4, UR6, PT ;  /* 0x0000000604007c0c */ /* 0x000fda000bf05270 */
[----:B-12---:R-:W-:Y:S05]  /*05d0*/  @!P0 BRA `(.L_x_6) ;  /* 0x0000000000a08947 */ /* 0x006fea0003800000 */
[----:B------:R-:W0:Y:S01]  /*05e0*/  LDC R6, c[0x0][0x3ac] ;  /* 0x0000eb00ff067b82 */ /* 0x000e220000000800 */
[----:B------:R-:W1:Y:S02]  /*05f0*/  LDCU UR4, c[0x0][0x3b4] ;  /* 0x00007680ff0477ac */ /* 0x000e640008000800 */
[----:B-1----:R-:W-:Y:S01]  /*0600*/  UIMAD UR4, UR5, UR4, URZ ;  /* 0x00000004050472a4 */ /* 0x002fe2000f8e02ff */
[----:B0-----:R-:W-:-:S04]  /*0610*/  ISETP.GE.AND P0, PT, R6, 0x1, PT ;  /* 0x000000010600780c */ /* 0x001fc80003f06270 */
[----:B------:R-:W-:-:S04]  /*0620*/  ISETP.LT.OR P0, PT, R5, -0x1, !P0 ;  /* 0xffffffff0500780c */ /* 0x000fc80004701670 */
[----:B------:R-:W-:-:S13]  /*0630*/  ISETP.GE.OR P0, PT, R5, UR4, P0 ;  /* 0x0000000405007c0c */ /* 0x000fda0008706670 */
[----:B------:R-:W-:Y:S05]  /*0640*/  @P0 BRA `(.L_x_6) ;  /* 0x0000000000840947 */ /* 0x000fea0003800000 */
[----:B------:R-:W0:Y:S02]  /*0650*/  LDC.64 R6, c[0x0][0x398] ;  /* 0x0000e600ff067b82 */ /* 0x000e240000000a00 */
[----:B0-----:R-:W2:Y:S01]  /*0660*/  LDG.E R7, desc[UR8][R6.64] ;  /* 0x0000000806077981 */ /* 0x001ea2000c1e1900 */
[----:B------:R-:W-:Y:S01]  /*0670*/  VIADD R10, R5, 0x1 ;  /* 0x00000001050a7836 */ /* 0x000fe20000000000 */
[----:B------:R-:W-:Y:S04]  /*0680*/  BSSY.RELIABLE B1, `(.L_x_7) ;  /* 0x0000012000017945 */ /* 0x000fe80003800100 */
[----:B--2---:R-:W-:Y:S02]  /*0690*/  ISETP.NE.AND P0, PT, R7, R10, PT ;  /* 0x0000000a0700720c */ /* 0x004fe40003f05270 */
[----:B------:R-:W-:-:S11]  /*06a0*/  CS2R R6, SRZ ;  /* 0x0000000000067805 */ /* 0x000fd6000001ff00 */
[----:B------:R-:W-:Y:S05]  /*06b0*/  @!P0 BRA `(.L_x_8) ;  /* 0x0000000000388947 */ /* 0x000fea0003800000 */
[----:B------:R-:W-:Y:S01]  /*06c0*/  BSSY.RELIABLE B2, `(.L_x_8) ;  /* 0x000000d000027945 */ /* 0x000fe20003800100 */
[----:B------:R-:W-:-:S07]  /*06d0*/  IMAD.MOV.U32 R11, RZ, RZ, RZ ;  /* 0x000000ffff0b7224 */ /* 0x000fce00078e00ff */
.L_x_9:
        /* <DEDUP_REMOVED lines=12> */
.L_x_8:
[----:B------:R-:W-:Y:S05]  /*07a0*/  BSYNC.RELIABLE B1 ;  /* 0x0000000000017941 */ /* 0x000fea0003800100 */
.L_x_7:
        /* <DEDUP_REMOVED lines=11> */
.L_x_6:
[----:B------:R-:W-:Y:S05]  /*0860*/  BSYNC.RECONVERGENT B0 ;  /* 0x0000000000007941 */ /* 0x000fea0003800200 */
.L_x_5:
[----:B------:R-:W-:Y:S05]  /*0870*/  WARPSYNC.ALL ;  /* 0x0000000000007948 */ /* 0x000fea0003800000 */
[----:B------:R-:W0:Y:S01]  /*0880*/  LDCU UR4, c[0x0][0x3ac] ;  /* 0x00007580ff0477ac */ /* 0x000e220008000800 */
[----:B------:R-:W-:Y:S01]  /*0890*/  BSSY.RECONVERGENT B0, `(.L_x_10) ;  /* 0x000002b000007945 */ /* 0x000fe20003800200 */
[----:B------:R-:W1:Y:S01]  /*08a0*/  LDCU.64 UR10, c[0x0][0x3b0] ;  /* 0x00007600ff0a77ac */ /* 0x000e620008000a00 */
[----:B0-----:R-:W-:Y:S02]  /*08b0*/  IMAD.U32 R6, RZ, RZ, UR4 ;  /* 0x00000004ff067e24 */ /* 0x001fe4000f8e00ff */
[----:B-1----:R-:W-:-:S03]  /*08c0*/  VIADD R7, R5, -UR10 ;  /* 0x8000000a05077c36 */ /* 0x002fc60008000000 */
[----:B------:R-:W-:Y:S01]  /*08d0*/  ISETP.GE.AND P0, PT, R6, 0x1, PT ;  /* 0x000000010600780c */ /* 0x000fe20003f06270 */
[----:B------:R-:W-:Y:S01]  /*08e0*/  UIMAD UR4, UR10, UR11, URZ ;  /* 0x0000000b0a0472a4 */ /* 0x000fe2000f8e02ff */
[----:B------:R-:W0:Y:S02]  /*08f0*/  LDCU.64 UR10, c[0x0][0x398] ;  /* 0x00007300ff0a77ac */ /* 0x000e240008000a00 */
[----:B------:R-:W-:-:S04]  /*0900*/  ISETP.LT.OR P0, PT, R7, RZ, !P0 ;  /* 0x000000ff0700720c */ /* 0x000fc80004701670 */
[----:B------:R-:W-:-:S13]  /*0910*/  ISETP.GT.OR P0, PT, R7, UR4, P0 ;  /* 0x0000000407007c0c */ /* 0x000fda0008704670 */
[----:B0-----:R-:W-:Y:S05]  /*0920*/  @P0 BRA `(.L_x_11) ;  /* 0x0000000000840947 */ /* 0x001fea0003800000 */
[----:B------:R-:W0:Y:S02]  /*0930*/  LDC.64 R8, c[0x0][0x398] ;  /* 0x0000e600ff087b82 */ /* 0x000e240000000a00 */
[----:B0-----:R-:W2:Y:S01]  /*0940*/  LDG.E R8, desc[UR8][R8.64] ;  /* 0x0000000808087981 */ /* 0x001ea2000c1e1900 */
[----:B------:R-:W-:Y:S01]  /*0950*/  BSSY.RELIABLE B1, `(.L_x_12) ;  /* 0x0000013000017945 */ /* 0x000fe20003800100 */
[----:B--2---:R-:W-:Y:S02]  /*0960*/  ISETP.NE.AND P0, PT, R8, R7, PT ;  /* 0x000000070800720c */ /* 0x004fe40003f05270 */
[----:B------:R-:W-:-:S11]  /*0970*/  CS2R R8, SRZ ;  /* 0x0000000000087805 */ /* 0x000fd6000001ff00 */
[----:B------:R-:W-:Y:S05]  /*0980*/  @!P0 BRA `(.L_x_13) ;  /* 0x00000000003c8947 */ /* 0x000fea0003800000 */
[----:B------:R-:W0:Y:S01]  /*0990*/  LDC R6, c[0x0][0x3ac] ;  /* 0x0000eb00ff067b82 */ /* 0x000e220000000800 */
[----:B------:R-:W-:Y:S01]  /*09a0*/  BSSY.RELIABLE B2, `(.L_x_13) ;  /* 0x000000d000027945 */ /* 0x000fe20003800100 */
[----:B------:R-:W-:-:S07]  /*09b0*/  IMAD.MOV.U32 R12, RZ, RZ, RZ ;  /* 0x000000ffff0c7224 */ /* 0x000fce00078e00ff */
.L_x_14:
[----:B------:R-:W-:-:S05]  /*09c0*/  VIADD R12, R12, 0x1 ;  /* 0x000000010c0c7836 */ /* 0x000fca0000000000 */
[----:B0-----:R-:W-:-:S13]  /*09d0*/  ISETP.NE.AND P0, PT, R12, R6, PT ;  /* 0x000000060c00720c */ /* 0x001fda0003f05270 */
[----:B------:R-:W-:Y:S05]  /*09e0*/  @!P0 BREAK.RELIABLE B2 ;  /* 0x0000000000028942 */ /* 0x000fea0003800100 */
[----:B------:R-:W-:Y:S05]  /*09f0*/  @!P0 BREAK.RELIABLE B1 ;  /* 0x0000000000018942 */ /* 0x000fea0003800100 */
[----:B------:R-:W-:Y:S05]  /*0a00*/  @!P0 BRA `(.L_x_11) ;  /* 0x00000000004c8947 */ /* 0x000fea0003800000 */
[----:B------:R-:W-:-:S03]  /*0a10*/  IMAD.WIDE.U32 R8, R12, 0x4, RZ ;  /* 0x000000040c087825 */ /* 0x000fc600078e00ff */
[----:B------:R-:W-:-:S04]  /*0a20*/  IADD3 R10, P0, PT, R8, UR10, RZ ;  /* 0x0000000a080a7c10 */ /* 0x000fc8000ff1e0ff */
[----:B------:R-:W-:-:S05]  /*0a30*/  IADD3.X R11, PT, PT, R9, UR11, RZ, P0, !PT ;  /* 0x0000000b090b7c10 */ /* 0x000fca00087fe4ff */
[----:B------:R-:W2:Y:S02]  /*0a40*/  LDG.E R10, desc[UR8][R10.64] ;  /* 0x000000080a0a7981 */ /* 0x000ea4000c1e1900 */
[----:B--2---:R-:W-:-:S13]  /*0a50*/  ISETP.NE.AND P0, PT, R10, R7, PT ;  /* 0x000000070a00720c */ /* 0x004fda0003f05270 */
[----:B------:R-:W-:Y:S05]  /*0a60*/  @P0 BRA `(.L_x_14) ;  /* 0xfffffffc00d40947 */ /* 0x000fea000383ffff */
[----:B------:R-:W-:Y:S05]  /*0a70*/  BSYNC.RELIABLE B2 ;  /* 0x0000000000027941 */ /* 0x000fea0003800100 */
.L_x_13:
[----:B------:R-:W-:Y:S05]  /*0a80*/  BSYNC.RELIABLE B1 ;  /* 0x0000000000017941 */ /* 0x000fea0003800100 */
.L_x_12:
        /* <DEDUP_REMOVED lines=11> */
.L_x_11:
[----:B------:R-:W-:Y:S05]  /*0b40*/  BSYNC.RECONVERGENT B0 ;  /* 0x0000000000007941 */ /* 0x000fea0003800200 */
.L_x_10:
[----:B------:R-:W-:Y:S05]  /*0b50*/  WARPSYNC.ALL ;  /* 0x0000000000007948 */ /* 0x000fea0003800000 */
[----:B------:R-:W-:Y:S01]  /*0b60*/  ISETP.NE.AND P0, PT, R4, RZ, PT ;  /* 0x000000ff0400720c */ /* 0x000fe20003f05270 */
[----:B------:R-:W0:Y:S01]  /*0b70*/  LDCU.64 UR10, c[0x0][0x398] ;  /* 0x00007300ff0a77ac */ /* 0x000e220008000a00 */
[----:B------:R-:W-:Y:S11]  /*0b80*/  BSSY.RECONVERGENT B0, `(.L_x_15) ;  /* 0x000002a000007945 */ /* 0x000ff60003800200 */
[----:B------:R-:W-:Y:S05]  /*0b90*/  @!P0 BRA `(.L_x_16) ;  /* 0x0000000000a08947 */ /* 0x000fea0003800000 */
[----:B------:R-:W1:Y:S01]  /*0ba0*/  LDCU UR5, c[0x0][0x3b0] ;  /* 0x00007600ff0577ac */ /* 0x000e620008000800 */
[----:B------:R-:W-:Y:S01]  /*0bb0*/  ISETP.GE.AND P0, PT, R6, 0x1, PT ;  /* 0x000000010600780c */ /* 0x000fe20003f06270 */
[----:B-1----:R-:W-:-:S06]  /*0bc0*/  ULOP3.LUT UR5, URZ, UR5, URZ, 0x33, !UPT ;  /* 0x00000005ff057292 */ /* 0x002fcc000f8e33ff */
[----:B------:R-:W-:-:S05]  /*0bd0*/  VIADD R12, R5, UR5 ;  /* 0x00000005050c7c36 */ /* 0x000fca0008000000 */
[----:B------:R-:W-:-:S04]  /*0be0*/  ISETP.LT.OR P0, PT, R12, RZ, !P0 ;  /* 0x000000ff0c00720c */ /* 0x000fc80004701670 */
[----:B------:R-:W-:-:S13]  /*0bf0*/  ISETP.GT.OR P0, PT, R12, UR4, P0 ;  /* 0x000000040c007c0c */ /* 0x000fda0008704670 */
[----:B------:R-:W-:Y:S05]  /*0c00*/  @P0 BRA `(.L_x_16) ;  /* 0x0000000000840947 */ /* 0x000fea0003800000 */
[----:B------:R-:W1:Y:S02]  /*0c10*/  LDC.64 R8, c[0x0][0x398] ;  /* 0x0000e600ff087b82 */ /* 0x000e640000000a00 */
[----:B-1----:R-:W2:Y:S01]  /*0c20*/  LDG.E R9, desc[UR8][R8.64] ;  /* 0x0000000808097981 */ /* 0x002ea2000c1e1900 */
[----:B------:R-:W-:Y:S01]  /*0c30*/  BSSY.RELIABLE B1, `(.L_x_17) ;  /* 0x0000013000017945 */ /* 0x000fe20003800100 */
[----:B--2---:R-:W-:Y:S02]  /*0c40*/  ISETP.NE.AND P0, PT, R9, R12, PT ;  /* 0x0000000c0900720c */ /* 0x004fe40003f05270 */
[----:B------:R-:W-:-:S11]  /*0c50*/  CS2R R8, SRZ ;  /* 0x0000000000087805 */ /* 0x000fd6000001ff00 */
[----:B------:R-:W-:Y:S05]  /*0c60*/  @!P0 BRA `(.L_x_18) ;  /* 0x00000000003c8947 */ /* 0x000fea0003800000 */
[----:B------:R-:W1:Y:S01]  /*0c70*/  LDC R6, c[0x0][0x3ac] ;  /* 0x0000eb00ff067b82 */ /* 0x000e620000000800 */
[----:B------:R-:W-:Y:S01]  /*0c80*/  BSSY.RELIABLE B2, `(.L_x_18) ;  /* 0x000000d000027945 */ /* 0x000fe20003800100 */
[----:B------:R-:W-:-:S07]  /*0c90*/  IMAD.MOV.U32 R13, RZ, RZ, RZ ;  /* 0x000000ffff0d7224 */ /* 0x000fce00078e00ff */
.L_x_19:
[----:B------:R-:W-:-:S05]  /*0ca0*/  VIADD R13, R13, 0x1 ;  /* 0x000000010d0d7836 */ /* 0x000fca0000000000 */
[----:B-1----:R-:W-:-:S13]  /*0cb0*/  ISETP.NE.AND P0, PT, R13, R6, PT ;  /* 0x000000060d00720c */ /* 0x002fda0003f05270 */
[----:B------:R-:W-:Y:S05]  /*0cc0*/  @!P0 BREAK.RELIABLE B2 ;  /* 0x0000000000028942 */ /* 0x000fea0003800100 */
[----:B------:R-:W-:Y:S05]  /*0cd0*/  @!P0 BREAK.RELIABLE B1 ;  /* 0x0000000000018942 */ /* 0x000fea0003800100 */
[----:B------:R-:W-:Y:S05]  /*0ce0*/  @!P0 BRA `(.L_x_16) ;  /* 0x00000000004c8947 */ /* 0x000fea0003800000 */
[----:B------:R-:W-:-:S03]  /*0cf0*/  IMAD.WIDE.U32 R8, R13, 0x4, RZ ;  /* 0x000000040d087825 */ /* 0x000fc600078e00ff */
[----:B0-----:R-:W-:-:S04]  /*0d00*/  IADD3 R10, P0, PT, R8, UR10, RZ ;  /* 0x0000000a080a7c10 */ /* 0x001fc8000ff1e0ff */
[----:B------:R-:W-:-:S06]  /*0d10*/  IADD3.X R11, PT, PT, R9, UR11, RZ, P0, !PT ;  /* 0x0000000b090b7c10 */ /* 0x000fcc00087fe4ff */
[----:B------:R-:W2:Y:S02]  /*0d20*/  LDG.E R11, desc[UR8][R10.64] ;  /* 0x000000080a0b7981 */ /* 0x000ea4000c1e1900 */
[----:B--2---:R-:W-:-:S13]  /*0d30*/  ISETP.NE.AND P0, PT, R11, R12, PT ;  /* 0x0000000c0b00720c */ /* 0x004fda0003f05270 */
[----:B------:R-:W-:Y:S05]  /*0d40*/  @P0 BRA `(.L_x_19) ;  /* 0xfffffffc00d40947 */ /* 0x000fea000383ffff */
[----:B------:R-:W-:Y:S05]  /*0d50*/  BSYNC.RELIABLE B2 ;  /* 0x0000000000027941 */ /* 0x000fea0003800100 */
.L_x_18:
[----:B0-----:R-:W-:Y:S05]  /*0d60*/  BSYNC.RELIABLE B1 ;  /* 0x0000000000017941 */ /* 0x001fea0003800100 */
.L_x_17:
        /* <DEDUP_REMOVED lines=11> */
.L_x_16:
[----:B0-----:R-:W-:Y:S05]  /*0e20*/  BSYNC.RECONVERGENT B0 ;  /* 0x0000000000007941 */ /* 0x001fea0003800200 */
.L_x_15:
[----:B------:R-:W-:Y:S05]  /*0e30*/  WARPSYNC.ALL ;  /* 0x0000000000007948 */ /* 0x000fea0003800000 */
[----:B------:R-:W-:Y:S01]  /*0e40*/  ISETP.GE.AND P0, PT, R6, 0x1, PT ;  /* 0x000000010600780c */ /* 0x000fe20003f06270 */
[----:B------:R-:W0:Y:S01]  /*0e50*/  LDCU.64 UR10, c[0x0][0x398] ;  /* 0x00007300ff0a77ac */ /* 0x000e220008000a00 */
[----:B------:R-:W-:Y:S02]  /*0e60*/  BSSY.RECONVERGENT B0, `(.L_x_20) ;  /* 0x0000027000007945 */ /* 0x000fe40003800200 */
[----:B------:R-:W-:-:S04]  /*0e70*/  ISETP.LT.OR P0, PT, R7, -0x1, !P0 ;  /* 0xffffffff0700780c */ /* 0x000fc80004701670 */
[----:B------:R-:W-:-:S04]  /*0e80*/  ISETP.GE.OR P0, PT, R7, UR4, P0 ;  /* 0x0000000407007c0c */ /* 0x000fc80008706670 */
[----:B------:R-:W-:-:S13]  /*0e90*/  ISETP.EQ.OR P0, PT, R4, UR6, P0 ;  /* 0x0000000604007c0c */ /* 0x000fda0008702670 */
[----:B0-----:R-:W-:Y:S05]  /*0ea0*/  @P0 BRA `(.L_x_21) ;  /* 0x0000000000880947 */ /* 0x001fea0003800000 */
[----:B------:R-:W0:Y:S02]  /*0eb0*/  LDC.64 R8, c[0x0][0x398] ;  /* 0x0000e600ff087b82 */ /* 0x000e240000000a00 */
[----:B0-----:R-:W2:Y:S01]  /*0ec0*/  LDG.E R8, desc[UR8][R8.64] ;  /* 0x0000000808087981 */ /* 0x001ea2000c1e1900 */
[----:B------:R-:W-:Y:S01]  /*0ed0*/  VIADD R7, R7, 0x1 ;  /* 0x0000000107077836 */ /* 0x000fe20000000000 */
[----:B------:R-:W-:Y:S04]  /*0ee0*/  BSSY.RELIABLE B1, `(.L_x_22) ;  /* 0x0000013000017945 */ /* 0x000fe80003800100 */
[----:B--2---:R-:W-:Y:S02]  /*0ef0*/  ISETP.NE.AND P0, PT, R8, R7, PT ;  /* 0x000000070800720c */ /* 0x004fe40003f05270 */
[----:B------:R-:W-:-:S11]  /*0f00*/  CS2R R8, SRZ ;  /* 0x0000000000087805 */ /* 0x000fd6000001ff00 */
[----:B------:R-:W-:Y:S05]  /*0f10*/  @!P0 BRA `(.L_x_23) ;  /* 0x00000000003c8947 */ /* 0x000fea0003800000 */
[----:B------:R-:W0:Y:S01]  /*0f20*/  LDC R6, c[0x0][0x3ac] ;  /* 0x0000eb00ff067b82 */ /* 0x000e220000000800 */
[----:B------:R-:W-:Y:S01]  /*0f30*/  BSSY.RELIABLE B2, `(.L_x_23) ;  /* 0x000000d000027945 */ /* 0x000fe20003800100 */
[----:B------:R-:W-:-:S07]  /*0f40*/  IMAD.MOV.U32 R12, RZ, RZ, RZ ;  /* 0x000000ffff0c7224 */ /* 0x000fce00078e00ff */
.L_x_24:
        /* <DEDUP_REMOVED lines=12> */
.L_x_23:
[----:B------:R-:W-:Y:S05]  /*1010*/  BSYNC.RELIABLE B1 ;  /* 0x0000000000017941 */ /* 0x000fea0003800100 */
.L_x_22:
        /* <DEDUP_REMOVED lines=11> */
.L_x_21:
[----:B------:R-:W-:Y:S05]  /*10d0*/  BSYNC.RECONVERGENT B0 ;  /* 0x0000000000007941 */ /* 0x000fea0003800200 */
.L_x_20:
[----:B------:R-:W-:Y:S05]  /*10e0*/  WARPSYNC.ALL ;  /* 0x0000000000007948 */ /* 0x000fea0003800000 */
[----:B------:R-:W0:Y:S01]  /*10f0*/  LDCU UR5, c[0x0][0x3b0] ;  /* 0x00007600ff0577ac */ /* 0x000e220008000800 */
[----:B------:R-:W-:Y:S01]  /*1100*/  ISETP.GE.AND P0, PT, R6, 0x1, PT ;  /* 0x000000010600780c */ /* 0x000fe20003f06270 */
[----:B------:R-:W-:Y:S01]  /*1110*/  BSSY.RECONVERGENT B0, `(.L_x_25) ;  /* 0x0000027000007945 */ /* 0x000fe20003800200 */
[----:B------:R-:W1:Y:S01]  /*1120*/  LDCU.64 UR10, c[0x0][0x398] ;  /* 0x00007300ff0a77ac */ /* 0x000e620008000a00 */
[----:B0-----:R-:W-:-:S05]  /*1130*/  VIADD R7, R5, UR5 ;  /* 0x0000000505077c36 */ /* 0x001fca0008000000 */
[----:B------:R-:W-:-:S04]  /*1140*/  ISETP.LT.OR P0, PT, R7, RZ, !P0 ;  /* 0x000000ff0700720c */ /* 0x000fc80004701670 */
[----:B------:R-:W-:-:S13]  /*1150*/  ISETP.GT.OR P0, PT, R7, UR4, P0 ;  /* 0x0000000407007c0c */ /* 0x000fda0008704670 */
[----:B-1----:R-:W-:Y:S05]  /*1160*/  @P0 BRA `(.L_x_26) ;  /* 0x0000000000840947 */ /* 0x002fea0003800000 */
        /* <DEDUP_REMOVED lines=9> */
.L_x_29:
        /* <DEDUP_REMOVED lines=12> */
.L_x_28:
[----:B------:R-:W-:Y:S05]  /*12c0*/  BSYNC.RELIABLE B1 ;  /* 0x0000000000017941 */ /* 0x000fea0003800100 */
.L_x_27:
        /* <DEDUP_REMOVED lines=11> */
.L_x_26:
[----:B------:R-:W-:Y:S05]  /*1380*/  BSYNC.RECONVERGENT B0 ;  /* 0x0000000000007941 */ /* 0x000fea0003800200 */
.L_x_25:
[----:B------:R-:W-:Y:S05]  /*1390*/  WARPSYNC.ALL ;  /* 0x0000000000007948 */ /* 0x000fea0003800000 */
[----:B------:R-:W-:Y:S01]  /*13a0*/  ISETP.NE.AND P0, PT, R4, RZ, PT ;  /* 0x000000ff0400720c */ /* 0x000fe20003f05270 */
[----:B------:R-:W0:Y:S01]  /*13b0*/  LDCU.64 UR10, c[0x0][0x398] ;  /* 0x00007300ff0a77ac */ /* 0x000e220008000a00 */
[----:B------:R-:W-:Y:S11]  /*13c0*/  BSSY.RECONVERGENT B0, `(.L_x_30) ;  /* 0x0000028000007945 */ /* 0x000ff60003800200 */
[----:B------:R-:W-:Y:S05]  /*13d0*/  @!P0 BRA `(.L_x_31) ;  /* 0x0000000000988947 */ /* 0x000fea0003800000 */
[----:B------:R-:W-:Y:S01]  /*13e0*/  VIADD R5, R5, UR6 ;  /* 0x0000000605057c36 */ /* 0x000fe20008000000 */
[----:B------:R-:W-:-:S04]  /*13f0*/  VIMNMX R8, PT, PT, R7, R6, PT ;  /* 0x0000000607087248 */ /* 0x000fc80003fe0100 */
[----:B------:R-:W-:-:S04]  /*1400*/  ISETP.GT.AND P0, PT, R5, UR4, PT ;  /* 0x0000000405007c0c */ /* 0x000fc8000bf04270 */
[----:B------:R-:W-:-:S13]  /*1410*/  ISETP.LT.OR P0, PT, R8, 0x1, P0 ;  /* 0x000000010800780c */ /* 0x000fda0000701670 */
        /* <DEDUP_REMOVED lines=10> */
.L_x_34:
[----:B------:R-:W-:-:S05]  /*14c0*/  VIADD R12, R12, 0x1 ;  /* 0x000000010c0c7836 */ /* 0x000fca0000000000 */
[----:B-1----:R-:W-:-:S13]  /*14d0*/  ISETP.NE.AND P0, PT, R12, R6, PT ;  /* 0x000000060c00720c */ /* 0x002fda0003f05270 */
[----:B------:R-:W-:Y:S05]  /*14e0*/  @!P0 BREAK.RELIABLE B2 ;  /* 0x0000000000028942 */ /* 0x000fea0003800100 */
[----:B------:R-:W-:Y:S05]  /*14f0*/  @!P0 BREAK.RELIABLE B1 ;  /* 0x0000000000018942 */ /* 0x000fea0003800100 */
[----:B------:R-:W-:Y:S05]  /*1500*/  @!P0 BRA `(.L_x_31) ;  /* 0x00000000004c8947 */ /* 0x000fea0003800000 */
[----:B------:R-:W-:-:S03]  /*1510*/  IMAD.WIDE.U32 R8, R12, 0x4, RZ ;  /* 0x000000040c087825 */ /* 0x000fc600078e00ff */
[----:B0-----:R-:W-:-:S04]  /*1520*/  IADD3 R10, P0, PT, R8, UR10, RZ ;  /* 0x0000000a080a7c10 */ /* 0x001fc8000ff1e0ff */
[----:B------:R-:W-:-:S05]  /*1530*/  IADD3.X R11, PT, PT, R9, UR11, RZ, P0, !PT ;  /* 0x0000000b090b7c10 */ /* 0x000fca00087fe4ff */
[----:B------:R-:W2:Y:S02]  /*1540*/  LDG.E R10, desc[UR8][R10.64] ;  /* 0x000000080a0a7981 */ /* 0x000ea4000c1e1900 */
[----:B--2---:R-:W-:-:S13]  /*1550*/  ISETP.NE.AND P0, PT, R10, R5, PT ;  /* 0x000000050a00720c */ /* 0x004fda0003f05270 */
[----:B------:R-:W-:Y:S05]  /*1560*/  @P0 BRA `(.L_x_34) ;  /* 0xfffffffc00d40947 */ /* 0x000fea000383ffff */
[----:B------:R-:W-:Y:S05]  /*1570*/  BSYNC.RELIABLE B2 ;  /* 0x0000000000027941 */ /* 0x000fea0003800100 */
.L_x_33:
[----:B0-----:R-:W-:Y:S05]  /*1580*/  BSYNC.RELIABLE B1 ;  /* 0x0000000000017941 */ /* 0x001fea0003800100 */
.L_x_32:
        /* <DEDUP_REMOVED lines=11> */
.L_x_31:
[----:B0-----:R-:W-:Y:S05]  /*1640*/  BSYNC.RECONVERGENT B0 ;  /* 0x0000000000007941 */ /* 0x001fea0003800200 */
.L_x_30:
[----:B------:R-:W-:Y:S05]  /*1650*/  WARPSYNC.ALL ;  /* 0x0000000000007948 */ /* 0x000fea0003800000 */
[----:B------:R-:W-:Y:S01]  /*1660*/  ISETP.GE.AND P0, PT, R6, 0x1, PT ;  /* 0x000000010600780c */ /* 0x000fe20003f06270 */
[----:B------:R-:W0:Y:S01]  /*1670*/  LDCU UR5, c[0x0][0x3ac] ;  /* 0x00007580ff0577ac */ /* 0x000e220008000800 */
[----:B------:R-:W-:Y:S02]  /*1680*/  BSSY.RECONVERGENT B0, `(.L_x_35) ;  /* 0x0000027000007945 */ /* 0x000fe40003800200 */
[C---:B------:R-:W-:Y:S01]  /*1690*/  ISETP.LT.OR P0, PT, R7.reuse, -0x1, !P0 ;  /* 0xffffffff0700780c */ /* 0x040fe20004701670 */
[----:B------:R-:W1:Y:S03]  /*16a0*/  LDCU.64 UR10, c[0x0][0x398] ;  /* 0x00007300ff0a77ac */ /* 0x000e660008000a00 */
[----:B------:R-:W-:-:S04]  /*16b0*/  ISETP.GE.OR P0, PT, R7, UR4, P0 ;  /* 0x0000000407007c0c */ /* 0x000fc80008706670 */
[----:B------:R-:W-:-:S13]  /*16c0*/  ISETP.EQ.OR P0, PT, R4, UR6, P0 ;  /* 0x0000000604007c0c */ /* 0x000fda0008702670 */
[----:B01----:R-:W-:Y:S05]  /*16d0*/  @P0 BRA `(.L_x_36) ;  /* 0x0000000000840947 */ /* 0x003fea0003800000 */
        /* <DEDUP_REMOVED lines=9> */
.L_x_39:
        /* <DEDUP_REMOVED lines=12> */
.L_x_38:
[----:B------:R-:W-:Y:S05]  /*1830*/  BSYNC.RELIABLE B1 ;  /* 0x0000000000017941 */ /* 0x000fea0003800100 */
.L_x_37:
        /* <DEDUP_REMOVED lines=11> */
.L_x_36:
[----:B------:R-:W-:Y:S05]  /*18f0*/  BSYNC.RECONVERGENT B0 ;  /* 0x0000000000007941 */ /* 0x000fea0003800200 */
.L_x_35:
[----:B------:R-:W-:Y:S05]  /*1900*/  WARPSYNC.ALL ;  /* 0x0000000000007948 */ /* 0x000fea0003800000 */
[----:B------:R-:W0:Y:S02]  /*1910*/  LDC.64 R4, c[0x0][0x3c0] ;  /* 0x0000f000ff047b82 */ /* 0x000e240000000a00 */
[----:B0-----:R-:W-:-:S05]  /*1920*/  IMAD.WIDE.U32 R4, R0, 0x8, R4 ;  /* 0x0000000800047825 */ /* 0x001fca00078e0004 */
[----:B------:R-:W-:Y:S01]  /*1930*/  STG.E.64 desc[UR8][R4.64], R2 ;  /* 0x0000000204007986 */ /* 0x000fe2000c101b08 */
[----:B------:R-:W-:Y:S05]  /*1940*/  EXIT ;  /* 0x000000000000794d */ /* 0x000fea0003800000 */
.L_x_40:
[----:B------:R-:W-:-:S00]  /*1950*/  BRA `(.L_x_40) ;  /* 0xfffffffc00fc7947 */ /* 0x000fc0000383ffff */
[----:B------:R-:W-:-:S00]  /*1960*/  NOP ;  /* 0x0000000000007918 */ /* 0x000fc00000000000 */
        /* <DEDUP_REMOVED lines=9> */
.L_x_41:


//--------------------- .nv.shared.reserved.0     --------------------------
	.section	.nv.shared.reserved.0,"aw",@nobits
	.weak		__nv_reservedSMEM_offset_0_alias
	.size		__nv_reservedSMEM_offset_0_alias, 0, 64
	.other		__nv_reservedSMEM_offset_0_alias,@"STO_CUDA_RESERVED_SHARED STV_DEFAULT"
__nv_reservedSMEM_offset_0_alias:
	.zero		0
	.zero		64


//--------------------- .nv.constant0._Z11parallelBFEPKiS0_PiS0_S0_iiiiiPm --------------------------
	.section	.nv.constant0._Z11parallelBFEPKiS0_PiS0_S0_iiiiiPm,"a",@progbits
	.sectionflags	@""
	.align	4
.nv.constant0._Z11parallelBFEPKiS0_PiS0_S0_iiiiiPm:
	.zero		968


//--------------------- SYMBOLS --------------------------

	.type		.nv.reservedSmem.offset0,@object
	.size		.nv.reservedSmem.offset0,0x4
